//
// Generated by NVIDIA NVVM Compiler
//
// Compiler Build ID: CL-36424714
// Cuda compilation tools, release 13.0, V13.0.88
// Based on NVVM 20.0.0
//

.version 9.0
.target sm_100
.address_size 64

	// .globl	_Z11conv_kernelPfS_S_ii

.visible .entry _Z11conv_kernelPfS_S_ii(
	.param .u64 .ptr .align 1 _Z11conv_kernelPfS_S_ii_param_0,
	.param .u64 .ptr .align 1 _Z11conv_kernelPfS_S_ii_param_1,
	.param .u64 .ptr .align 1 _Z11conv_kernelPfS_S_ii_param_2,
	.param .u32 _Z11conv_kernelPfS_S_ii_param_3,
	.param .u32 _Z11conv_kernelPfS_S_ii_param_4
)
{
	.reg .pred 	%p<49>;
	.reg .b32 	%r<42>;
	.reg .b32 	%f<49>;
	.reg .b64 	%rd<19>;

	ld.param.u64 	%rd7, [_Z11conv_kernelPfS_S_ii_param_0];
	ld.param.u64 	%rd5, [_Z11conv_kernelPfS_S_ii_param_1];
	ld.param.u64 	%rd6, [_Z11conv_kernelPfS_S_ii_param_2];
	ld.param.u32 	%r15, [_Z11conv_kernelPfS_S_ii_param_3];
	ld.param.u32 	%r17, [_Z11conv_kernelPfS_S_ii_param_4];
	cvta.to.global.u64 	%rd1, %rd7;
	mov.u32 	%r18, %ctaid.x;
	mov.u32 	%r19, %ntid.x;
	mov.u32 	%r20, %tid.x;
	mad.lo.s32 	%r1, %r18, %r19, %r20;
	mov.u32 	%r21, %ctaid.y;
	mov.u32 	%r22, %ntid.y;
	mov.u32 	%r23, %tid.y;
	mad.lo.s32 	%r24, %r21, %r22, %r23;
	setp.ge.s32 	%p5, %r1, %r15;
	setp.ge.s32 	%p6, %r24, %r17;
	or.pred  	%p7, %p5, %p6;
	@%p7 bra 	$L__BB0_22;
	add.s32 	%r27, %r1, -3;
	setp.gt.s32 	%p8, %r1, 2;
	setp.lt.s32 	%p9, %r27, %r15;
	and.pred  	%p1, %p8, %p9;
	add.s32 	%r28, %r1, 1;
	setp.gt.s32 	%p10, %r1, -2;
	setp.lt.s32 	%p11, %r28, %r15;
	and.pred  	%p2, %p10, %p11;
	add.s32 	%r29, %r1, 2;
	setp.gt.s32 	%p12, %r1, -3;
	setp.lt.s32 	%p13, %r29, %r15;
	and.pred  	%p3, %p12, %p13;
	add.s32 	%r30, %r24, -4;
	mul.lo.s32 	%r40, %r15, %r30;
	add.s32 	%r39, %r1, %r40;
	cvta.to.global.u64 	%rd8, %rd5;
	add.s64 	%rd2, %rd8, 176;
	mov.f32 	%f40, 0f00000000;
	mov.b32 	%r41, -4;
	mov.b32 	%r37, -36;
	cvt.s64.s32 	%rd11, %r1;
	mov.u32 	%r38, %r24;
$L__BB0_2:
	mul.wide.s32 	%rd9, %r37, 4;
	add.s64 	%rd3, %rd2, %rd9;
	add.s32 	%r31, %r38, -4;
	setp.gt.s32 	%p14, %r31, -1;
	setp.lt.s32 	%p15, %r31, %r17;
	and.pred  	%p4, %p14, %p15;
	setp.gt.s32 	%p16, %r1, 3;
	add.s32 	%r32, %r1, -4;
	setp.lt.s32 	%p17, %r32, %r15;
	and.pred  	%p18, %p16, %p17;
	and.pred  	%p19, %p18, %p4;
	cvt.s64.s32 	%rd10, %r40;
	add.s64 	%rd12, %rd11, %rd10;
	shl.b64 	%rd13, %rd12, 2;
	add.s64 	%rd4, %rd1, %rd13;
	not.pred 	%p20, %p19;
	@%p20 bra 	$L__BB0_4;
	ld.global.f32 	%f21, [%rd4+-16];
	ld.global.f32 	%f22, [%rd3+-32];
	fma.rn.f32 	%f40, %f21, %f22, %f40;
$L__BB0_4:
	and.pred  	%p21, %p1, %p4;
	not.pred 	%p22, %p21;
	@%p22 bra 	$L__BB0_6;
	ld.global.f32 	%f23, [%rd4+-12];
	ld.global.f32 	%f24, [%rd3+-28];
	fma.rn.f32 	%f40, %f23, %f24, %f40;
$L__BB0_6:
	setp.gt.s32 	%p23, %r1, 1;
	add.s32 	%r33, %r1, -2;
	setp.lt.s32 	%p24, %r33, %r15;
	and.pred  	%p25, %p23, %p24;
	and.pred  	%p26, %p25, %p4;
	not.pred 	%p27, %p26;
	@%p27 bra 	$L__BB0_8;
	ld.global.f32 	%f25, [%rd4+-8];
	ld.global.f32 	%f26, [%rd3+-24];
	fma.rn.f32 	%f40, %f25, %f26, %f40;
$L__BB0_8:
	setp.lt.s32 	%p28, %r1, 1;
	not.pred 	%p29, %p4;
	or.pred  	%p30, %p28, %p29;
	@%p30 bra 	$L__BB0_10;
	ld.global.f32 	%f27, [%rd4+-4];
	ld.global.f32 	%f28, [%rd3+-20];
	fma.rn.f32 	%f40, %f27, %f28, %f40;
$L__BB0_10:
	setp.lt.s32 	%p31, %r1, 0;
	not.pred 	%p32, %p4;
	or.pred  	%p33, %p31, %p32;
	@%p33 bra 	$L__BB0_12;
	mul.wide.s32 	%rd14, %r39, 4;
	add.s64 	%rd15, %rd1, %rd14;
	ld.global.f32 	%f29, [%rd15];
	ld.global.f32 	%f30, [%rd3+-16];
	fma.rn.f32 	%f40, %f29, %f30, %f40;
$L__BB0_12:
	and.pred  	%p34, %p2, %p4;
	not.pred 	%p35, %p34;
	@%p35 bra 	$L__BB0_14;
	ld.global.f32 	%f31, [%rd4+4];
	ld.global.f32 	%f32, [%rd3+-12];
	fma.rn.f32 	%f40, %f31, %f32, %f40;
$L__BB0_14:
	and.pred  	%p36, %p3, %p4;
	not.pred 	%p37, %p36;
	@%p37 bra 	$L__BB0_16;
	ld.global.f32 	%f33, [%rd4+8];
	ld.global.f32 	%f34, [%rd3+-8];
	fma.rn.f32 	%f40, %f33, %f34, %f40;
$L__BB0_16:
	setp.gt.s32 	%p38, %r1, -4;
	add.s32 	%r34, %r1, 3;
	setp.lt.s32 	%p39, %r34, %r15;
	and.pred  	%p40, %p38, %p39;
	and.pred  	%p41, %p40, %p4;
	not.pred 	%p42, %p41;
	@%p42 bra 	$L__BB0_18;
	ld.global.f32 	%f35, [%rd4+12];
	ld.global.f32 	%f36, [%rd3+-4];
	fma.rn.f32 	%f40, %f35, %f36, %f40;
$L__BB0_18:
	setp.gt.s32 	%p43, %r1, -5;
	add.s32 	%r35, %r1, 4;
	setp.lt.s32 	%p44, %r35, %r15;
	and.pred  	%p45, %p43, %p44;
	and.pred  	%p46, %p45, %p4;
	not.pred 	%p47, %p46;
	@%p47 bra 	$L__BB0_20;
	ld.global.f32 	%f37, [%rd4+16];
	ld.global.f32 	%f38, [%rd3];
	fma.rn.f32 	%f40, %f37, %f38, %f40;
$L__BB0_20:
	add.s32 	%r41, %r41, 1;
	add.s32 	%r40, %r40, %r15;
	add.s32 	%r39, %r39, %r15;
	add.s32 	%r38, %r38, 1;
	add.s32 	%r37, %r37, 9;
	setp.ne.s32 	%p48, %r41, 5;
	@%p48 bra 	$L__BB0_2;
	mad.lo.s32 	%r36, %r15, %r24, %r1;
	cvta.to.global.u64 	%rd16, %rd6;
	mul.wide.s32 	%rd17, %r36, 4;
	add.s64 	%rd18, %rd16, %rd17;
	st.global.f32 	[%rd18], %f40;
$L__BB0_22:
	ret;

}


// ===== COMPILED SASS (sm_100) =====

	.target	sm_100

	.elftype	@"ET_EXEC"


//--------------------- .note.nv.tkinfo           --------------------------
	.section	.note.nv.tkinfo,"",@"SHT_NOTE"
	.sectionflags	@"SHF_NOTE_NV_TKINFO"
	.tkinfo
        /*0018*/ 	.word	0x00000002
        /*0030*/ 	.string	""
        /*0030*/ 	.string	"ptxas"
        /*0030*/ 	.string	"Cuda compilation tools, release 13.0, V13.0.88"
        /*0030*/ 	.string	"Build cuda_13.0.r13.0/compiler.36424714_0"
        /*0030*/ 	.string	"-arch sm_100 -m 64 "



//--------------------- .note.nv.cuinfo           --------------------------
	.section	.note.nv.cuinfo,"",@"SHT_NOTE"
	.sectionflags	@"SHF_NOTE_NV_CUINFO"
        /*0018*/ 	.short	0x0002
        /*001a*/ 	.short	0x0064
        /*001c*/ 	.short	0x0082
	.zero		2


//--------------------- .nv.info                  --------------------------
	.section	.nv.info,"",@"SHT_CUDA_INFO"
	.align	4


	//----- nvinfo : EIATTR_REGCOUNT
	.align		4
        /*0000*/ 	.byte	0x04, 0x2f
        /*0002*/ 	.short	(.L_1 - .L_0)
	.align		4
.L_0:
        /*0004*/ 	.word	index@(_Z11conv_kernelPfS_S_ii)
        /*0008*/ 	.word	0x00000014


	//----- nvinfo : EIATTR_FRAME_SIZE
	.align		4
.L_1:
        /*000c*/ 	.byte	0x04, 0x11
        /*000e*/ 	.short	(.L_3 - .L_2)
	.align		4
.L_2:
        /*0010*/ 	.word	index@(_Z11conv_kernelPfS_S_ii)
        /*0014*/ 	.word	0x00000000


	//----- nvinfo : EIATTR_MIN_STACK_SIZE
	.align		4
.L_3:
        /*0018*/ 	.byte	0x04, 0x12
        /*001a*/ 	.short	(.L_5 - .L_4)
	.align		4
.L_4:
        /*001c*/ 	.word	index@(_Z11conv_kernelPfS_S_ii)
        /*0020*/ 	.word	0x00000000
.L_5:


//--------------------- .nv.compat                --------------------------
	.section	.nv.compat,"",@"SHT_CUDA_COMPAT_INFO"
	.align	4
        /*0000*/ 	.byte	0x02, 0x09, 0x00, 0x00, 0x02, 0x02, 0x01, 0x00, 0x02, 0x05, 0x05, 0x00, 0x03, 0x07, 0x01, 0x01
        /*0010*/ 	.byte	0x02, 0x03, 0x00, 0x00, 0x02, 0x06, 0x01, 0x00, 0x04, 0x0b, 0x08, 0x00, 0x09, 0x00, 0x00, 0x00
        /*0020*/ 	.byte	0x00, 0x00, 0x00, 0x00


//--------------------- .nv.info._Z11conv_kernelPfS_S_ii --------------------------
	.section	.nv.info._Z11conv_kernelPfS_S_ii,"",@"SHT_CUDA_INFO"
	.sectionflags	@""
	.align	4


	//----- nvinfo : EIATTR_CUDA_API_VERSION
	.align		4
        /*0000*/ 	.byte	0x04, 0x37
        /*0002*/ 	.short	(.L_7 - .L_6)
.L_6:
        /*0004*/ 	.word	0x00000082


	//----- nvinfo : EIATTR_KPARAM_INFO
	.align		4
.L_7:
        /*0008*/ 	.byte	0x04, 0x17
        /*000a*/ 	.short	(.L_9 - .L_8)
.L_8:
        /*000c*/ 	.word	0x00000000
        /*0010*/ 	.short	0x0004
        /*0012*/ 	.short	0x001c
        /*0014*/ 	.byte	0x00, 0xf0, 0x11, 0x00


	//----- nvinfo : EIATTR_KPARAM_INFO
	.align		4
.L_9:
        /*0018*/ 	.byte	0x04, 0x17
        /*001a*/ 	.short	(.L_11 - .L_10)
.L_10:
        /*001c*/ 	.word	0x00000000
        /*0020*/ 	.short	0x0003
        /*0022*/ 	.short	0x0018
        /*0024*/ 	.byte	0x00, 0xf0, 0x11, 0x00


	//----- nvinfo : EIATTR_KPARAM_INFO
	.align		4
.L_11:
        /*0028*/ 	.byte	0x04, 0x17
        /*002a*/ 	.short	(.L_13 - .L_12)
.L_12:
        /*002c*/ 	.word	0x00000000
        /*0030*/ 	.short	0x0002
        /*0032*/ 	.short	0x0010
        /*0034*/ 	.byte	0x00, 0xf5, 0x21, 0x00


	//----- nvinfo : EIATTR_KPARAM_INFO
	.align		4
.L_13:
        /*0038*/ 	.byte	0x04, 0x17
        /*003a*/ 	.short	(.L_15 - .L_14)
.L_14:
        /*003c*/ 	.word	0x00000000
        /*0040*/ 	.short	0x0001
        /*0042*/ 	.short	0x0008
        /*0044*/ 	.byte	0x00, 0xf5, 0x21, 0x00


	//----- nvinfo : EIATTR_KPARAM_INFO
	.align		4
.L_15:
        /*0048*/ 	.byte	0x04, 0x17
        /*004a*/ 	.short	(.L_17 - .L_16)
.L_16:
        /*004c*/ 	.word	0x00000000
        /*0050*/ 	.short	0x0000
        /*0052*/ 	.short	0x0000
        /*0054*/ 	.byte	0x00, 0xf5, 0x21, 0x00


	//----- nvinfo : EIATTR_SPARSE_MMA_MASK
	.align		4
.L_17:
        /*0058*/ 	.byte	0x03, 0x50
        /*005a*/ 	.short	0x0000


	//----- nvinfo : EIATTR_MAXREG_COUNT
	.align		4
        /*005c*/ 	.byte	0x03, 0x1b
        /*005e*/ 	.short	0x00ff


	//----- nvinfo : EIATTR_MERCURY_ISA_VERSION
	.align		4
        /*0060*/ 	.byte	0x03, 0x5f
        /*0062*/ 	.short	0x0101


	//----- nvinfo : EIATTR_VRC_CTA_INIT_COUNT
	.align		4
        /*0064*/ 	.byte	0x02, 0x4a
	.zero		1
	.zero		1


	//----- nvinfo : EIATTR_EXIT_INSTR_OFFSETS
	.align		4
        /*0068*/ 	.byte	0x04, 0x1c
        /*006a*/ 	.short	(.L_19 - .L_18)


	//   ....[0]....
.L_18:
        /*006c*/ 	.word	0x000000c0


	//   ....[1]....
        /*0070*/ 	.word	0x000006c0


	//----- nvinfo : EIATTR_CBANK_PARAM_SIZE
	.align		4
.L_19:
        /*0074*/ 	.byte	0x03, 0x19
        /*0076*/ 	.short	0x0020


	//----- nvinfo : EIATTR_PARAM_CBANK
	.align		4
        /*0078*/ 	.byte	0x04, 0x0a
        /*007a*/ 	.short	(.L_21 - .L_20)
	.align		4
.L_20:
        /*007c*/ 	.word	index@(.nv.constant0._Z11conv_kernelPfS_S_ii)
        /*0080*/ 	.short	0x0380
        /*0082*/ 	.short	0x0020


	//----- nvinfo : EIATTR_SW_WAR
	.align		4
.L_21:
        /*0084*/ 	.byte	0x04, 0x36
        /*0086*/ 	.short	(.L_23 - .L_22)
.L_22:
        /*0088*/ 	.word	0x00000008
.L_23:


//--------------------- .nv.callgraph             --------------------------
	.section	.nv.callgraph,"",@"SHT_CUDA_CALLGRAPH"
	.align	4
	.sectionentsize	8
	.align		4
        /*0000*/ 	.word	0x00000000
	.align		4
        /*0004*/ 	.word	0xffffffff
	.align		4
        /*0008*/ 	.word	0x00000000
	.align		4
        /*000c*/ 	.word	0xfffffffe
	.align		4
        /*0010*/ 	.word	0x00000000
	.align		4
        /*0014*/ 	.word	0xfffffffd
	.align		4
        /*0018*/ 	.word	0x00000000
	.align		4
        /*001c*/ 	.word	0xfffffffc


//--------------------- .text._Z11conv_kernelPfS_S_ii --------------------------
	.section	.text._Z11conv_kernelPfS_S_ii,"ax",@progbits
	.align	128
        .global         _Z11conv_kernelPfS_S_ii
        .type           _Z11conv_kernelPfS_S_ii,@function
        .size           _Z11conv_kernelPfS_S_ii,(.L_x_2 - _Z11conv_kernelPfS_S_ii)
        .other          _Z11conv_kernelPfS_S_ii,@"STO_CUDA_ENTRY STV_DEFAULT"
_Z11conv_kernelPfS_S_ii:
.text._Z11conv_kernelPfS_S_ii:
[----:B------:R-:W-:Y:S01]  /*0000*/  LDC R1, c[0x0][0x37c] ;  /* 0x0000df00ff017b82 */ /* 0x000fe20000000800 */
[----:B------:R-:W0:Y:S07]  /*0010*/  S2R R3, SR_TID.Y ;  /* 0x0000000000037919 */ /* 0x000e2e0000002200 */
[----:B------:R-:W1:Y:S01]  /*0020*/  LDC R7, c[0x0][0x360] ;  /* 0x0000d800ff077b82 */ /* 0x000e620000000800 */
[----:B------:R-:W2:Y:S01]  /*0030*/  LDCU.64 UR6, c[0x0][0x398] ;  /* 0x00007300ff0677ac */ /* 0x000ea20008000a00 */
[----:B------:R-:W1:Y:S06]  /*0040*/  S2R R0, SR_TID.X ;  /* 0x0000000000007919 */ /* 0x000e6c0000002100 */
[----:B------:R-:W0:Y:S08]  /*0050*/  S2UR UR5, SR_CTAID.Y ;  /* 0x00000000000579c3 */ /* 0x000e300000002600 */
[----:B------:R-:W0:Y:S08]  /*0060*/  LDC R6, c[0x0][0x364] ;  /* 0x0000d900ff067b82 */ /* 0x000e300000000800 */
[----:B------:R-:W1:Y:S01]  /*0070*/  S2UR UR4, SR_CTAID.X ;  /* 0x00000000000479c3 */ /* 0x000e620000002500 */
[----:B0-----:R-:W-:-:S05]  /*0080*/  IMAD R6, R6, UR5, R3 ;  /* 0x0000000506067c24 */ /* 0x001fca000f8e0203 */
[----:B--2---:R-:W-:Y:S01]  /*0090*/  ISETP.GE.AND P0, PT, R6, UR7, PT ;  /* 0x0000000706007c0c */ /* 0x004fe2000bf06270 */
[----:B-1----:R-:W-:-:S05]  /*00a0*/  IMAD R7, R7, UR4, R0 ;  /* 0x0000000407077c24 */ /* 0x002fca000f8e0200 */
[----:B------:R-:W-:-:S13]  /*00b0*/  ISETP.GE.OR P0, PT, R7, UR6, P0 ;  /* 0x0000000607007c0c */ /* 0x000fda0008706670 */
[----:B------:R-:W-:Y:S05]  /*00c0*/  @P0 EXIT ;  /* 0x000000000000094d */ /* 0x000fea0003800000 */
[----:B------:R-:W0:Y:S01]  /*00d0*/  LDCU.64 UR4, c[0x0][0x388] ;  /* 0x00007100ff0477ac */ /* 0x000e220008000a00 */
[C---:B------:R-:W-:Y:S01]  /*00e0*/  VIADD R0, R7.reuse, 0xfffffffd ;  /* 0xfffffffd07007836 */ /* 0x040fe20000000000 */
[----:B------:R-:W-:Y:S01]  /*00f0*/  MOV R9, 0xffffffdc ;  /* 0xffffffdc00097802 */ /* 0x000fe20000000f00 */
[C---:B------:R-:W-:Y:S01]  /*0100*/  VIADD R2, R7.reuse, 0x2 ;  /* 0x0000000207027836 */ /* 0x040fe20000000000 */
[----:B------:R-:W1:Y:S01]  /*0110*/  LDCU.64 UR8, c[0x0][0x358] ;  /* 0x00006b00ff0877ac */ /* 0x000e620008000a00 */
[C---:B------:R-:W-:Y:S01]  /*0120*/  VIADD R3, R7.reuse, 0xfffffffc ;  /* 0xfffffffc07037836 */ /* 0x040fe20000000000 */
[----:B------:R-:W-:Y:S01]  /*0130*/  ISETP.GE.AND P0, PT, R0, UR6, PT ;  /* 0x0000000600007c0c */ /* 0x000fe2000bf06270 */
[----:B------:R-:W-:Y:S01]  /*0140*/  VIADD R0, R7, 0x1 ;  /* 0x0000000107007836 */ /* 0x000fe20000000000 */
[----:B------:R-:W-:Y:S01]  /*0150*/  ISETP.GE.AND P2, PT, R2, UR6, PT ;  /* 0x0000000602007c0c */ /* 0x000fe2000bf46270 */
[----:B------:R-:W-:Y:S01]  /*0160*/  VIADD R12, R6, 0xfffffffc ;  /* 0xfffffffc060c7836 */ /* 0x000fe20000000000 */
[----:B------:R-:W-:Y:S01]  /*0170*/  ISETP.GE.AND P3, PT, R3, UR6, PT ;  /* 0x0000000603007c0c */ /* 0x000fe2000bf66270 */
[----:B------:R-:W-:Y:S01]  /*0180*/  IMAD.MOV.U32 R10, RZ, RZ, R6 ;  /* 0x000000ffff0a7224 */ /* 0x000fe200078e0006 */
[----:B------:R-:W-:Y:S01]  /*0190*/  ISETP.GE.AND P1, PT, R0, UR6, PT ;  /* 0x0000000600007c0c */ /* 0x000fe2000bf26270 */
[----:B------:R-:W-:Y:S01]  /*01a0*/  IMAD R12, R12, UR6, RZ ;  /* 0x000000060c0c7c24 */ /* 0x000fe2000f8e02ff */
[C---:B------:R-:W-:Y:S01]  /*01b0*/  ISETP.GT.AND P0, PT, R7.reuse, 0x2, !P0 ;  /* 0x000000020700780c */ /* 0x040fe20004704270 */
[----:B------:R-:W-:Y:S01]  /*01c0*/  IMAD.MOV.U32 R0, RZ, RZ, RZ ;  /* 0x000000ffff007224 */ /* 0x000fe200078e00ff */
[C---:B------:R-:W-:Y:S01]  /*01d0*/  ISETP.GT.AND P1, PT, R7.reuse, -0x2, !P1 ;  /* 0xfffffffe0700780c */ /* 0x040fe20004f24270 */
[C---:B------:R-:W-:Y:S01]  /*01e0*/  IMAD.IADD R8, R7.reuse, 0x1, R12 ;  /* 0x0000000107087824 */ /* 0x040fe200078e020c */
[----:B0-----:R-:W-:Y:S01]  /*01f0*/  UIADD3 UR4, UP0, UPT, UR4, 0xb0, URZ ;  /* 0x000000b004047890 */ /* 0x001fe2000ff1e0ff */
[C---:B------:R-:W-:Y:S01]  /*0200*/  ISETP.GT.AND P2, PT, R7.reuse, -0x3, !P2 ;  /* 0xfffffffd0700780c */ /* 0x040fe20005744270 */
[----:B------:R-:W0:Y:S01]  /*0210*/  LDCU UR7, c[0x0][0x39c] ;  /* 0x00007380ff0777ac */ /* 0x000e220008000800 */
[----:B------:R-:W-:Y:S01]  /*0220*/  ISETP.GT.AND P3, PT, R7, 0x3, !P3 ;  /* 0x000000030700780c */ /* 0x000fe20005f64270 */
[----:B------:R-:W2:Y:S01]  /*0230*/  LDCU UR12, c[0x0][0x398] ;  /* 0x00007300ff0c77ac */ /* 0x000ea20008000800 */
[----:B------:R-:W3:Y:S01]  /*0240*/  LDCU.64 UR10, c[0x0][0x380] ;  /* 0x00007000ff0a77ac */ /* 0x000ee20008000a00 */
[----:B------:R-:W-:Y:S01]  /*0250*/  UIADD3.X UR5, UPT, UPT, URZ, UR5, URZ, UP0, !UPT ;  /* 0x00000005ff057290 */ /* 0x000fe200087fe4ff */
[----:B-1----:R-:W-:-:S11]  /*0260*/  UMOV UR6, 0xfffffffc ;  /* 0xfffffffc00067882 */ /* 0x002fd60000000000 */
.L_x_0:
[----:B------:R-:W-:Y:S01]  /*0270*/  VIADD R2, R10, 0xfffffffc ;  /* 0xfffffffc0a027836 */ /* 0x000fe20000000000 */
[----:B------:R-:W-:Y:S01]  /*0280*/  IADD3 R3, P6, PT, R7, R12, RZ ;  /* 0x0000000c07037210 */ /* 0x000fe20007fde0ff */
[----:B------:R-:W-:Y:S01]  /*0290*/  IMAD.U32 R4, RZ, RZ, UR4 ;  /* 0x00000004ff047e24 */ /* 0x000fe2000f8e00ff */
[----:B------:R-:W-:Y:S02]  /*02a0*/  MOV R5, UR5 ;  /* 0x0000000500057c02 */ /* 0x000fe40008000f00 */
[----:B0-----:R-:W-:Y:S01]  /*02b0*/  ISETP.GE.AND P4, PT, R2, UR7, PT ;  /* 0x0000000702007c0c */ /* 0x001fe2000bf86270 */
[----:B------:R-:W-:-:S03]  /*02c0*/  IMAD.WIDE R4, R9, 0x4, R4 ;  /* 0x0000000409047825 */ /* 0x000fc600078e0204 */
[----:B------:R-:W-:Y:S02]  /*02d0*/  ISETP.GT.AND P4, PT, R2, -0x1, !P4 ;  /* 0xffffffff0200780c */ /* 0x000fe40006784270 */
[----:B------:R-:W-:Y:S02]  /*02e0*/  SHF.R.S32.HI R2, RZ, 0x1f, R12 ;  /* 0x0000001fff027819 */ /* 0x000fe4000001140c */
[----:B------:R-:W-:Y:S02]  /*02f0*/  PLOP3.LUT P5, PT, P3, P4, PT, 0x80, 0x8 ;  /* 0x000000000008781c */ /* 0x000fe40001fa9070 */
[----:B------:R-:W-:Y:S02]  /*0300*/  LEA.HI.X.SX32 R14, R7, R2, 0x1, P6 ;  /* 0x00000002070e7211 */ /* 0x000fe400030f0eff */
[----:B---3--:R-:W-:-:S04]  /*0310*/  LEA R2, P6, R3, UR10, 0x2 ;  /* 0x0000000a03027c11 */ /* 0x008fc8000f8c10ff */
[----:B------:R-:W-:-:S05]  /*0320*/  LEA.HI.X R3, R3, UR11, R14, 0x2, P6 ;  /* 0x0000000b03037c11 */ /* 0x000fca000b0f140e */
[----:B------:R-:W3:Y:S04]  /*0330*/  @P5 LDG.E R11, desc[UR8][R2.64+-0x10] ;  /* 0xfffff008020b5981 */ /* 0x000ee8000c1e1900 */
[----:B------:R-:W3:Y:S01]  /*0340*/  @P5 LDG.E R13, desc[UR8][R4.64+-0x20] ;  /* 0xffffe008040d5981 */ /* 0x000ee2000c1e1900 */
[----:B------:R-:W-:-:S13]  /*0350*/  PLOP3.LUT P6, PT, P0, P4, PT, 0x80, 0x8 ;  /* 0x000000000008781c */ /* 0x000fda00007c9070 */
[----:B------:R-:W4:Y:S04]  /*0360*/  @P6 LDG.E R15, desc[UR8][R2.64+-0xc] ;  /* 0xfffff408020f6981 */ /* 0x000f28000c1e1900 */
[----:B------:R-:W4:Y:S01]  /*0370*/  @P6 LDG.E R14, desc[UR8][R4.64+-0x1c] ;  /* 0xffffe408040e6981 */ /* 0x000f22000c1e1900 */
[----:B------:R-:W-:Y:S02]  /*0380*/  VIADD R16, R7, 0xfffffffe ;  /* 0xfffffffe07107836 */ /* 0x000fe40000000000 */
[----:B---3--:R-:W-:-:S03]  /*0390*/  @P5 FFMA R0, R11, R13, R0 ;  /* 0x0000000d0b005223 */ /* 0x008fc60000000000 */
[----:B--2---:R-:W-:-:S04]  /*03a0*/  ISETP.GE.AND P5, PT, R16, UR12, PT ;  /* 0x0000000c10007c0c */ /* 0x004fc8000bfa6270 */
[----:B------:R-:W-:-:S04]  /*03b0*/  ISETP.GT.AND P5, PT, R7, 0x1, !P5 ;  /* 0x000000010700780c */ /* 0x000fc80006fa4270 */
[----:B------:R-:W-:-:S13]  /*03c0*/  PLOP3.LUT P5, PT, P5, P4, PT, 0x80, 0x8 ;  /* 0x000000000008781c */ /* 0x000fda0002fa9070 */
[----:B------:R-:W2:Y:S04]  /*03d0*/  @P5 LDG.E R11, desc[UR8][R2.64+-0x8] ;  /* 0xfffff808020b5981 */ /* 0x000ea8000c1e1900 */
[----:B------:R-:W2:Y:S01]  /*03e0*/  @P5 LDG.E R13, desc[UR8][R4.64+-0x18] ;  /* 0xffffe808040d5981 */ /* 0x000ea2000c1e1900 */
[----:B----4-:R-:W-:Y:S01]  /*03f0*/  @P6 FFMA R0, R15, R14, R0 ;  /* 0x0000000e0f006223 */ /* 0x010fe20000000000 */
[----:B------:R-:W-:-:S13]  /*0400*/  ISETP.LT.OR P6, PT, R7, 0x1, !P4 ;  /* 0x000000010700780c */ /* 0x000fda00067c1670 */
[----:B------:R-:W3:Y:S04]  /*0410*/  @!P6 LDG.E R17, desc[UR8][R2.64+-0x4] ;  /* 0xfffffc080211e981 */ /* 0x000ee8000c1e1900 */
[----:B------:R-:W3:Y:S01]  /*0420*/  @!P6 LDG.E R16, desc[UR8][R4.64+-0x14] ;  /* 0xffffec080410e981 */ /* 0x000ee2000c1e1900 */
[----:B--2---:R-:W-:Y:S01]  /*0430*/  @P5 FFMA R0, R11, R13, R0 ;  /* 0x0000000d0b005223 */ /* 0x004fe20000000000 */
[----:B------:R-:W-:-:S13]  /*0440*/  ISETP.LT.OR P5, PT, R7, RZ, !P4 ;  /* 0x000000ff0700720c */ /* 0x000fda00067a1670 */
[----:B------:R-:W0:Y:S01]  /*0450*/  @!P5 LDC.64 R14, c[0x0][0x380] ;  /* 0x0000e000ff0edb82 */ /* 0x000e220000000a00 */
[----:B------:R-:W2:Y:S01]  /*0460*/  @!P5 LDG.E R11, desc[UR8][R4.64+-0x10] ;  /* 0xfffff008040bd981 */ /* 0x000ea2000c1e1900 */
[----:B---3--:R-:W-:Y:S01]  /*0470*/  @!P6 FFMA R0, R17, R16, R0 ;  /* 0x000000101100e223 */ /* 0x008fe20000000000 */
[----:B------:R-:W-:-:S13]  /*0480*/  PLOP3.LUT P6, PT, P1, P4, PT, 0x80, 0x8 ;  /* 0x000000000008781c */ /* 0x000fda0000fc9070 */
[----:B------:R-:W3:Y:S04]  /*0490*/  @P6 LDG.E R13, desc[UR8][R2.64+0x4] ;  /* 0x00000408020d6981 */ /* 0x000ee8000c1e1900 */
[----:B------:R-:W3:Y:S01]  /*04a0*/  @P6 LDG.E R16, desc[UR8][R4.64+-0xc] ;  /* 0xfffff40804106981 */ /* 0x000ee2000c1e1900 */
[----:B0-----:R-:W-:-:S06]  /*04b0*/  @!P5 IMAD.WIDE R14, R8, 0x4, R14 ;  /* 0x00000004080ed825 */ /* 0x001fcc00078e020e */
[----:B------:R-:W2:Y:S01]  /*04c0*/  @!P5 LDG.E R15, desc[UR8][R14.64] ;  /* 0x000000080e0fd981 */ /* 0x000ea2000c1e1900 */
[----:B------:R-:W-:Y:S02]  /*04d0*/  VIADD R17, R7, 0x3 ;  /* 0x0000000307117836 */ /* 0x000fe40000000000 */
[----:B--2---:R-:W-:Y:S01]  /*04e0*/  @!P5 FFMA R0, R15, R11, R0 ;  /* 0x0000000b0f00d223 */ /* 0x004fe20000000000 */
[----:B------:R-:W-:Y:S02]  /*04f0*/  VIADD R11, R7, 0x4 ;  /* 0x00000004070b7836 */ /* 0x000fe40000000000 */
[----:B------:R-:W-:Y:S01]  /*0500*/  ISETP.GE.AND P5, PT, R17, UR12, PT ;  /* 0x0000000c11007c0c */ /* 0x000fe2000bfa6270 */
[----:B---3--:R-:W-:Y:S02]  /*0510*/  @P6 FFMA R0, R13, R16, R0 ;  /* 0x000000100d006223 */ /* 0x008fe40000000000 */
[----:B------:R-:W-:Y:S02]  /*0520*/  ISETP.GE.AND P6, PT, R11, UR12, PT ;  /* 0x0000000c0b007c0c */ /* 0x000fe4000bfc6270 */
[----:B------:R-:W-:-:S02]  /*0530*/  ISETP.GT.AND P5, PT, R7, -0x4, !P5 ;  /* 0xfffffffc0700780c */ /* 0x000fc40006fa4270 */
[----:B------:R-:W-:Y:S02]  /*0540*/  ISETP.GT.AND P6, PT, R7, -0x5, !P6 ;  /* 0xfffffffb0700780c */ /* 0x000fe400077c4270 */
[----:B------:R-:W-:Y:S02]  /*0550*/  PLOP3.LUT P5, PT, P5, P4, PT, 0x80, 0x8 ;  /* 0x000000000008781c */ /* 0x000fe40002fa9070 */
[----:B------:R-:W-:Y:S02]  /*0560*/  PLOP3.LUT P6, PT, P6, P4, PT, 0x80, 0x8 ;  /* 0x000000000008781c */ /* 0x000fe400037c9070 */
[----:B------:R-:W-:-:S09]  /*0570*/  PLOP3.LUT P4, PT, P2, P4, PT, 0x80, 0x8 ;  /* 0x000000000008781c */ /* 0x000fd20001789070 */
[----:B------:R-:W2:Y:S04]  /*0580*/  @P5 LDG.E R15, desc[UR8][R2.64+0xc] ;  /* 0x00000c08020f5981 */ /* 0x000ea8000c1e1900 */
[----:B------:R-:W3:Y:S04]  /*0590*/  @P4 LDG.E R11, desc[UR8][R2.64+0x8] ;  /* 0x00000808020b4981 */ /* 0x000ee8000c1e1900 */
[----:B------:R-:W3:Y:S04]  /*05a0*/  @P4 LDG.E R13, desc[UR8][R4.64+-0x8] ;  /* 0xfffff808040d4981 */ /* 0x000ee8000c1e1900 */
[----:B------:R-:W2:Y:S04]  /*05b0*/  @P5 LDG.E R14, desc[UR8][R4.64+-0x4] ;  /* 0xfffffc08040e5981 */ /* 0x000ea8000c1e1900 */
[----:B------:R-:W4:Y:S04]  /*05c0*/  @P6 LDG.E R17, desc[UR8][R2.64+0x10] ;  /* 0x0000100802116981 */ /* 0x000f28000c1e1900 */
[----:B------:R-:W4:Y:S01]  /*05d0*/  @P6 LDG.E R16, desc[UR8][R4.64] ;  /* 0x0000000804106981 */ /* 0x000f22000c1e1900 */
[----:B------:R-:W-:-:S04]  /*05e0*/  UIADD3 UR6, UPT, UPT, UR6, 0x1, URZ ;  /* 0x0000000106067890 */ /* 0x000fc8000fffe0ff */
[----:B------:R-:W-:Y:S01]  /*05f0*/  UISETP.NE.AND UP0, UPT, UR6, 0x5, UPT ;  /* 0x000000050600788c */ /* 0x000fe2000bf05270 */
[----:B------:R-:W-:Y:S01]  /*0600*/  VIADD R12, R12, UR12 ;  /* 0x0000000c0c0c7c36 */ /* 0x000fe20008000000 */
[----:B------:R-:W-:Y:S01]  /*0610*/  IADD3 R10, PT, PT, R10, 0x1, RZ ;  /* 0x000000010a0a7810 */ /* 0x000fe20007ffe0ff */
[----:B------:R-:W-:Y:S02]  /*0620*/  VIADD R9, R9, 0x9 ;  /* 0x0000000909097836 */ /* 0x000fe40000000000 */
[----:B------:R-:W-:Y:S02]  /*0630*/  VIADD R8, R8, UR12 ;  /* 0x0000000c08087c36 */ /* 0x000fe40008000000 */
[----:B---3--:R-:W-:-:S04]  /*0640*/  @P4 FFMA R0, R11, R13, R0 ;  /* 0x0000000d0b004223 */ /* 0x008fc80000000000 */
[----:B--2---:R-:W-:-:S04]  /*0650*/  @P5 FFMA R0, R15, R14, R0 ;  /* 0x0000000e0f005223 */ /* 0x004fc80000000000 */
[----:B----4-:R-:W-:Y:S01]  /*0660*/  @P6 FFMA R0, R17, R16, R0 ;  /* 0x0000001011006223 */ /* 0x010fe20000000000 */
[----:B------:R-:W-:Y:S06]  /*0670*/  BRA.U UP0, `(.L_x_0) ;  /* 0xfffffff900fc7547 */ /* 0x000fec000b83ffff */
[----:B------:R-:W0:Y:S01]  /*0680*/  LDC.64 R2, c[0x0][0x390] ;  /* 0x0000e400ff027b82 */ /* 0x000e220000000a00 */
[----:B------:R-:W-:-:S04]  /*0690*/  IMAD R7, R6, UR12, R7 ;  /* 0x0000000c06077c24 */ /* 0x000fc8000f8e0207 */
[----:B0-----:R-:W-:-:S05]  /*06a0*/  IMAD.WIDE R2, R7, 0x4, R2 ;  /* 0x0000000407027825 */ /* 0x001fca00078e0202 */
[----:B------:R-:W-:Y:S01]  /*06b0*/  STG.E desc[UR8][R2.64], R0 ;  /* 0x0000000002007986 */ /* 0x000fe2000c101908 */
[----:B------:R-:W-:Y:S05]  /*06c0*/  EXIT ;  /* 0x000000000000794d */ /* 0x000fea0003800000 */
.L_x_1:
[----:B------:R-:W-:-:S00]  /*06d0*/  BRA `(.L_x_1) ;  /* 0xfffffffc00fc7947 */ /* 0x000fc0000383ffff */
[----:B------:R-:W-:-:S00]  /*06e0*/  NOP ;  /* 0x0000000000007918 */ /* 0x000fc00000000000 */
        /* <DEDUP_REMOVED lines=9> */
.L_x_2:


//--------------------- .nv.shared.reserved.0     --------------------------
	.section	.nv.shared.reserved.0,"aw",@nobits
	.weak		__nv_reservedSMEM_offset_0_alias
	.size		__nv_reservedSMEM_offset_0_alias, 0, 64
	.other		__nv_reservedSMEM_offset_0_alias,@"STO_CUDA_RESERVED_SHARED STV_DEFAULT"
__nv_reservedSMEM_offset_0_alias:
	.zero		0
	.zero		64


//--------------------- .nv.constant0._Z11conv_kernelPfS_S_ii --------------------------
	.section	.nv.constant0._Z11conv_kernelPfS_S_ii,"a",@progbits
	.sectionflags	@""
	.align	4
.nv.constant0._Z11conv_kernelPfS_S_ii:
	.zero		928


//--------------------- SYMBOLS --------------------------

	.type		.nv.reservedSmem.offset0,@object
	.size		.nv.reservedSmem.offset0,0x4
